//
// Generated by NVIDIA NVVM Compiler
//
// Compiler Build ID: CL-36424714
// Cuda compilation tools, release 13.0, V13.0.88
// Based on NVVM 20.0.0
//

.version 9.0
.target sm_100
.address_size 64

	// .globl	_Z15rgb2gray_kernelPhS_S_S_jj

.visible .entry _Z15rgb2gray_kernelPhS_S_S_jj(
	.param .u64 .ptr .align 1 _Z15rgb2gray_kernelPhS_S_S_jj_param_0,
	.param .u64 .ptr .align 1 _Z15rgb2gray_kernelPhS_S_S_jj_param_1,
	.param .u64 .ptr .align 1 _Z15rgb2gray_kernelPhS_S_S_jj_param_2,
	.param .u64 .ptr .align 1 _Z15rgb2gray_kernelPhS_S_S_jj_param_3,
	.param .u32 _Z15rgb2gray_kernelPhS_S_S_jj_param_4,
	.param .u32 _Z15rgb2gray_kernelPhS_S_S_jj_param_5
)
{
	.reg .pred 	%p<4>;
	.reg .b16 	%rs<12>;
	.reg .b32 	%r<14>;
	.reg .b64 	%rd<14>;

	ld.param.u64 	%rd1, [_Z15rgb2gray_kernelPhS_S_S_jj_param_0];
	ld.param.u64 	%rd2, [_Z15rgb2gray_kernelPhS_S_S_jj_param_1];
	ld.param.u64 	%rd3, [_Z15rgb2gray_kernelPhS_S_S_jj_param_2];
	ld.param.u64 	%rd4, [_Z15rgb2gray_kernelPhS_S_S_jj_param_3];
	ld.param.u32 	%r2, [_Z15rgb2gray_kernelPhS_S_S_jj_param_4];
	ld.param.u32 	%r3, [_Z15rgb2gray_kernelPhS_S_S_jj_param_5];
	mov.u32 	%r5, %ntid.x;
	mov.u32 	%r6, %ctaid.x;
	mov.u32 	%r7, %tid.x;
	mad.lo.s32 	%r8, %r5, %r6, %r7;
	mov.u32 	%r9, %ntid.y;
	mov.u32 	%r10, %ctaid.y;
	mov.u32 	%r11, %tid.y;
	mad.lo.s32 	%r12, %r9, %r10, %r11;
	mad.lo.s32 	%r1, %r2, %r8, %r12;
	setp.ge.u32 	%p1, %r8, %r2;
	setp.ge.u32 	%p2, %r12, %r3;
	or.pred  	%p3, %p1, %p2;
	@%p3 bra 	$L__BB0_2;
	cvta.to.global.u64 	%rd5, %rd1;
	cvta.to.global.u64 	%rd6, %rd2;
	cvta.to.global.u64 	%rd7, %rd3;
	cvta.to.global.u64 	%rd8, %rd4;
	cvt.u64.u32 	%rd9, %r1;
	add.s64 	%rd10, %rd5, %rd9;
	ld.global.u8 	%rs1, [%rd10];
	add.s64 	%rd11, %rd6, %rd9;
	ld.global.u8 	%rs2, [%rd11];
	add.s64 	%rd12, %rd7, %rd9;
	ld.global.u8 	%rs3, [%rd12];
	mul.lo.s16 	%rs4, %rs1, 3;
	mul.hi.u16 	%rs5, %rs4, 6554;
	mul.lo.s16 	%rs6, %rs2, 6;
	mul.hi.u16 	%rs7, %rs6, 6554;
	add.s16 	%rs8, %rs7, %rs5;
	mul.lo.s16 	%rs9, %rs3, 205;
	shr.u16 	%rs10, %rs9, 11;
	add.s16 	%rs11, %rs10, %rs8;
	add.s64 	%rd13, %rd8, %rd9;
	st.global.u8 	[%rd13], %rs11;
$L__BB0_2:
	ret;

}


// ===== COMPILED SASS (sm_100) =====

	.target	sm_100

	.elftype	@"ET_EXEC"


//--------------------- .note.nv.tkinfo           --------------------------
	.section	.note.nv.tkinfo,"",@"SHT_NOTE"
	.sectionflags	@"SHF_NOTE_NV_TKINFO"
	.tkinfo
        /*0018*/ 	.word	0x00000002
        /*0030*/ 	.string	""
        /*0030*/ 	.string	"ptxas"
        /*0030*/ 	.string	"Cuda compilation tools, release 13.0, V13.0.88"
        /*0030*/ 	.string	"Build cuda_13.0.r13.0/compiler.36424714_0"
        /*0030*/ 	.string	"-arch sm_100 -m 64 "



//--------------------- .note.nv.cuinfo           --------------------------
	.section	.note.nv.cuinfo,"",@"SHT_NOTE"
	.sectionflags	@"SHF_NOTE_NV_CUINFO"
        /*0018*/ 	.short	0x0002
        /*001a*/ 	.short	0x0064
        /*001c*/ 	.short	0x0082
	.zero		2


//--------------------- .nv.info                  --------------------------
	.section	.nv.info,"",@"SHT_CUDA_INFO"
	.align	4


	//----- nvinfo : EIATTR_REGCOUNT
	.align		4
        /*0000*/ 	.byte	0x04, 0x2f
        /*0002*/ 	.short	(.L_1 - .L_0)
	.align		4
.L_0:
        /*0004*/ 	.word	index@(_Z15rgb2gray_kernelPhS_S_S_jj)
        /*0008*/ 	.word	0x0000000d


	//----- nvinfo : EIATTR_FRAME_SIZE
	.align		4
.L_1:
        /*000c*/ 	.byte	0x04, 0x11
        /*000e*/ 	.short	(.L_3 - .L_2)
	.align		4
.L_2:
        /*0010*/ 	.word	index@(_Z15rgb2gray_kernelPhS_S_S_jj)
        /*0014*/ 	.word	0x00000000


	//----- nvinfo : EIATTR_MIN_STACK_SIZE
	.align		4
.L_3:
        /*0018*/ 	.byte	0x04, 0x12
        /*001a*/ 	.short	(.L_5 - .L_4)
	.align		4
.L_4:
        /*001c*/ 	.word	index@(_Z15rgb2gray_kernelPhS_S_S_jj)
        /*0020*/ 	.word	0x00000000
.L_5:


//--------------------- .nv.compat                --------------------------
	.section	.nv.compat,"",@"SHT_CUDA_COMPAT_INFO"
	.align	4
        /*0000*/ 	.byte	0x02, 0x09, 0x00, 0x00, 0x02, 0x02, 0x01, 0x00, 0x02, 0x05, 0x05, 0x00, 0x03, 0x07, 0x01, 0x01
        /*0010*/ 	.byte	0x02, 0x03, 0x00, 0x00, 0x02, 0x06, 0x01, 0x00, 0x04, 0x0b, 0x08, 0x00, 0x09, 0x00, 0x00, 0x00
        /*0020*/ 	.byte	0x00, 0x00, 0x00, 0x00


//--------------------- .nv.info._Z15rgb2gray_kernelPhS_S_S_jj --------------------------
	.section	.nv.info._Z15rgb2gray_kernelPhS_S_S_jj,"",@"SHT_CUDA_INFO"
	.sectionflags	@""
	.align	4


	//----- nvinfo : EIATTR_CUDA_API_VERSION
	.align		4
        /*0000*/ 	.byte	0x04, 0x37
        /*0002*/ 	.short	(.L_7 - .L_6)
.L_6:
        /*0004*/ 	.word	0x00000082


	//----- nvinfo : EIATTR_KPARAM_INFO
	.align		4
.L_7:
        /*0008*/ 	.byte	0x04, 0x17
        /*000a*/ 	.short	(.L_9 - .L_8)
.L_8:
        /*000c*/ 	.word	0x00000000
        /*0010*/ 	.short	0x0005
        /*0012*/ 	.short	0x0024
        /*0014*/ 	.byte	0x00, 0xf0, 0x11, 0x00


	//----- nvinfo : EIATTR_KPARAM_INFO
	.align		4
.L_9:
        /*0018*/ 	.byte	0x04, 0x17
        /*001a*/ 	.short	(.L_11 - .L_10)
.L_10:
        /*001c*/ 	.word	0x00000000
        /*0020*/ 	.short	0x0004
        /*0022*/ 	.short	0x0020
        /*0024*/ 	.byte	0x00, 0xf0, 0x11, 0x00


	//----- nvinfo : EIATTR_KPARAM_INFO
	.align		4
.L_11:
        /*0028*/ 	.byte	0x04, 0x17
        /*002a*/ 	.short	(.L_13 - .L_12)
.L_12:
        /*002c*/ 	.word	0x00000000
        /*0030*/ 	.short	0x0003
        /*0032*/ 	.short	0x0018
        /*0034*/ 	.byte	0x00, 0xf5, 0x21, 0x00


	//----- nvinfo : EIATTR_KPARAM_INFO
	.align		4
.L_13:
        /*0038*/ 	.byte	0x04, 0x17
        /*003a*/ 	.short	(.L_15 - .L_14)
.L_14:
        /*003c*/ 	.word	0x00000000
        /*0040*/ 	.short	0x0002
        /*0042*/ 	.short	0x0010
        /*0044*/ 	.byte	0x00, 0xf5, 0x21, 0x00


	//----- nvinfo : EIATTR_KPARAM_INFO
	.align		4
.L_15:
        /*0048*/ 	.byte	0x04, 0x17
        /*004a*/ 	.short	(.L_17 - .L_16)
.L_16:
        /*004c*/ 	.word	0x00000000
        /*0050*/ 	.short	0x0001
        /*0052*/ 	.short	0x0008
        /*0054*/ 	.byte	0x00, 0xf5, 0x21, 0x00


	//----- nvinfo : EIATTR_KPARAM_INFO
	.align		4
.L_17:
        /*0058*/ 	.byte	0x04, 0x17
        /*005a*/ 	.short	(.L_19 - .L_18)
.L_18:
        /*005c*/ 	.word	0x00000000
        /*0060*/ 	.short	0x0000
        /*0062*/ 	.short	0x0000
        /*0064*/ 	.byte	0x00, 0xf5, 0x21, 0x00


	//----- nvinfo : EIATTR_SPARSE_MMA_MASK
	.align		4
.L_19:
        /*0068*/ 	.byte	0x03, 0x50
        /*006a*/ 	.short	0x0000


	//----- nvinfo : EIATTR_MAXREG_COUNT
	.align		4
        /*006c*/ 	.byte	0x03, 0x1b
        /*006e*/ 	.short	0x00ff


	//----- nvinfo : EIATTR_MERCURY_ISA_VERSION
	.align		4
        /*0070*/ 	.byte	0x03, 0x5f
        /*0072*/ 	.short	0x0101


	//----- nvinfo : EIATTR_VRC_CTA_INIT_COUNT
	.align		4
        /*0074*/ 	.byte	0x02, 0x4a
	.zero		1
	.zero		1


	//----- nvinfo : EIATTR_EXIT_INSTR_OFFSETS
	.align		4
        /*0078*/ 	.byte	0x04, 0x1c
        /*007a*/ 	.short	(.L_21 - .L_20)


	//   ....[0]....
.L_20:
        /*007c*/ 	.word	0x000000d0


	//   ....[1]....
        /*0080*/ 	.word	0x00000250


	//----- nvinfo : EIATTR_CBANK_PARAM_SIZE
	.align		4
.L_21:
        /*0084*/ 	.byte	0x03, 0x19
        /*0086*/ 	.short	0x0028


	//----- nvinfo : EIATTR_PARAM_CBANK
	.align		4
        /*0088*/ 	.byte	0x04, 0x0a
        /*008a*/ 	.short	(.L_23 - .L_22)
	.align		4
.L_22:
        /*008c*/ 	.word	index@(.nv.constant0._Z15rgb2gray_kernelPhS_S_S_jj)
        /*0090*/ 	.short	0x0380
        /*0092*/ 	.short	0x0028


	//----- nvinfo : EIATTR_SW_WAR
	.align		4
.L_23:
        /*0094*/ 	.byte	0x04, 0x36
        /*0096*/ 	.short	(.L_25 - .L_24)
.L_24:
        /*0098*/ 	.word	0x00000008
.L_25:


//--------------------- .nv.callgraph             --------------------------
	.section	.nv.callgraph,"",@"SHT_CUDA_CALLGRAPH"
	.align	4
	.sectionentsize	8
	.align		4
        /*0000*/ 	.word	0x00000000
	.align		4
        /*0004*/ 	.word	0xffffffff
	.align		4
        /*0008*/ 	.word	0x00000000
	.align		4
        /*000c*/ 	.word	0xfffffffe
	.align		4
        /*0010*/ 	.word	0x00000000
	.align		4
        /*0014*/ 	.word	0xfffffffd
	.align		4
        /*0018*/ 	.word	0x00000000
	.align		4
        /*001c*/ 	.word	0xfffffffc


//--------------------- .text._Z15rgb2gray_kernelPhS_S_S_jj --------------------------
	.section	.text._Z15rgb2gray_kernelPhS_S_S_jj,"ax",@progbits
	.align	128
        .global         _Z15rgb2gray_kernelPhS_S_S_jj
        .type           _Z15rgb2gray_kernelPhS_S_S_jj,@function
        .size           _Z15rgb2gray_kernelPhS_S_S_jj,(.L_x_1 - _Z15rgb2gray_kernelPhS_S_S_jj)
        .other          _Z15rgb2gray_kernelPhS_S_S_jj,@"STO_CUDA_ENTRY STV_DEFAULT"
_Z15rgb2gray_kernelPhS_S_S_jj:
.text._Z15rgb2gray_kernelPhS_S_S_jj:
[----:B------:R-:W-:Y:S01]  /*0000*/  LDC R1, c[0x0][0x37c] ;  /* 0x0000df00ff017b82 */ /* 0x000fe20000000800 */
[----:B------:R-:W0:Y:S01]  /*0010*/  S2R R3, SR_CTAID.Y ;  /* 0x0000000000037919 */ /* 0x000e220000002600 */
[----:B------:R-:W1:Y:S01]  /*0020*/  LDCU UR4, c[0x0][0x360] ;  /* 0x00006c00ff0477ac */ /* 0x000e620008000800 */
[----:B------:R-:W0:Y:S01]  /*0030*/  S2R R2, SR_TID.Y ;  /* 0x0000000000027919 */ /* 0x000e220000002200 */
[----:B------:R-:W0:Y:S01]  /*0040*/  LDCU UR5, c[0x0][0x364] ;  /* 0x00006c80ff0577ac */ /* 0x000e220008000800 */
[----:B------:R-:W1:Y:S01]  /*0050*/  S2R R0, SR_CTAID.X ;  /* 0x0000000000007919 */ /* 0x000e620000002500 */
[----:B------:R-:W2:Y:S01]  /*0060*/  LDCU.64 UR6, c[0x0][0x3a0] ;  /* 0x00007400ff0677ac */ /* 0x000ea20008000a00 */
[----:B------:R-:W1:Y:S01]  /*0070*/  S2R R5, SR_TID.X ;  /* 0x0000000000057919 */ /* 0x000e620000002100 */
[----:B0-----:R-:W-:-:S05]  /*0080*/  IMAD R3, R3, UR5, R2 ;  /* 0x0000000503037c24 */ /* 0x001fca000f8e0202 */
[----:B--2---:R-:W-:Y:S01]  /*0090*/  ISETP.GE.U32.AND P0, PT, R3, UR7, PT ;  /* 0x0000000703007c0c */ /* 0x004fe2000bf06070 */
[----:B-1----:R-:W-:-:S05]  /*00a0*/  IMAD R0, R0, UR4, R5 ;  /* 0x0000000400007c24 */ /* 0x002fca000f8e0205 */
[C---:B------:R-:W-:Y:S01]  /*00b0*/  ISETP.GE.U32.OR P0, PT, R0.reuse, UR6, P0 ;  /* 0x0000000600007c0c */ /* 0x040fe20008706470 */
[----:B------:R-:W-:-:S12]  /*00c0*/  IMAD R0, R0, UR6, R3 ;  /* 0x0000000600007c24 */ /* 0x000fd8000f8e0203 */
[----:B------:R-:W-:Y:S05]  /*00d0*/  @P0 EXIT ;  /* 0x000000000000094d */ /* 0x000fea0003800000 */
[----:B------:R-:W0:Y:S01]  /*00e0*/  LDCU.128 UR8, c[0x0][0x380] ;  /* 0x00007000ff0877ac */ /* 0x000e220008000c00 */
[----:B------:R-:W1:Y:S01]  /*00f0*/  LDCU.64 UR4, c[0x0][0x358] ;  /* 0x00006b00ff0477ac */ /* 0x000e620008000a00 */
[----:B------:R-:W2:Y:S01]  /*0100*/  LDCU.128 UR12, c[0x0][0x390] ;  /* 0x00007200ff0c77ac */ /* 0x000ea20008000c00 */
[C---:B0-----:R-:W-:Y:S02]  /*0110*/  IADD3 R2, P0, PT, R0.reuse, UR8, RZ ;  /* 0x0000000800027c10 */ /* 0x041fe4000ff1e0ff */
[----:B------:R-:W-:-:S03]  /*0120*/  IADD3 R4, P1, PT, R0, UR10, RZ ;  /* 0x0000000a00047c10 */ /* 0x000fc6000ff3e0ff */
[----:B------:R-:W-:Y:S02]  /*0130*/  IMAD.X R3, RZ, RZ, UR9, P0 ;  /* 0x00000009ff037e24 */ /* 0x000fe400080e06ff */
[----:B------:R-:W-:-:S03]  /*0140*/  IMAD.X R5, RZ, RZ, UR11, P1 ;  /* 0x0000000bff057e24 */ /* 0x000fc600088e06ff */
[----:B-1----:R-:W3:Y:S01]  /*0150*/  LDG.E.U8 R2, desc[UR4][R2.64] ;  /* 0x0000000402027981 */ /* 0x002ee2000c1e1100 */
[----:B--2---:R-:W-:-:S03]  /*0160*/  IADD3 R6, P0, PT, R0, UR12, RZ ;  /* 0x0000000c00067c10 */ /* 0x004fc6000ff1e0ff */
[----:B------:R-:W2:Y:S01]  /*0170*/  LDG.E.U8 R4, desc[UR4][R4.64] ;  /* 0x0000000404047981 */ /* 0x000ea2000c1e1100 */
[----:B------:R-:W-:-:S05]  /*0180*/  IADD3.X R7, PT, PT, RZ, UR13, RZ, P0, !PT ;  /* 0x0000000dff077c10 */ /* 0x000fca00087fe4ff */
[----:B------:R-:W4:Y:S01]  /*0190*/  LDG.E.U8 R6, desc[UR4][R6.64] ;  /* 0x0000000406067981 */ /* 0x000f22000c1e1100 */
[----:B---3--:R-:W-:Y:S02]  /*01a0*/  IMAD R8, R2, 0x3, RZ ;  /* 0x0000000302087824 */ /* 0x008fe400078e02ff */
[----:B--2---:R-:W-:Y:S02]  /*01b0*/  IMAD R9, R4, 0x6, RZ ;  /* 0x0000000604097824 */ /* 0x004fe400078e02ff */
[----:B------:R-:W-:Y:S02]  /*01c0*/  IMAD R8, R8, 0x199a, RZ ;  /* 0x0000199a08087824 */ /* 0x000fe400078e02ff */
[----:B------:R-:W-:Y:S02]  /*01d0*/  IMAD R10, R9, 0x199a, RZ ;  /* 0x0000199a090a7824 */ /* 0x000fe400078e02ff */
[----:B----4-:R-:W-:Y:S01]  /*01e0*/  IMAD R3, R6, 0xcd, RZ ;  /* 0x000000cd06037824 */ /* 0x010fe200078e02ff */
[----:B------:R-:W-:-:S02]  /*01f0*/  SHF.R.U32.HI R9, RZ, 0x10, R8 ;  /* 0x00000010ff097819 */ /* 0x000fc40000011608 */
[----:B------:R-:W-:Y:S02]  /*0200*/  IADD3 R8, P0, PT, R0, UR14, RZ ;  /* 0x0000000e00087c10 */ /* 0x000fe4000ff1e0ff */
[----:B------:R-:W-:Y:S02]  /*0210*/  LEA.HI R0, R10, R9, RZ, 0x10 ;  /* 0x000000090a007211 */ /* 0x000fe400078f80ff */
[----:B------:R-:W-:Y:S02]  /*0220*/  IADD3.X R9, PT, PT, RZ, UR15, RZ, P0, !PT ;  /* 0x0000000fff097c10 */ /* 0x000fe400087fe4ff */
[----:B------:R-:W-:-:S05]  /*0230*/  LEA.HI R3, R3, R0, RZ, 0x15 ;  /* 0x0000000003037211 */ /* 0x000fca00078fa8ff */
[----:B------:R-:W-:Y:S01]  /*0240*/  STG.E.U8 desc[UR4][R8.64], R3 ;  /* 0x0000000308007986 */ /* 0x000fe2000c101104 */
[----:B------:R-:W-:Y:S05]  /*0250*/  EXIT ;  /* 0x000000000000794d */ /* 0x000fea0003800000 */
.L_x_0:
[----:B------:R-:W-:-:S00]  /*0260*/  BRA `(.L_x_0) ;  /* 0xfffffffc00fc7947 */ /* 0x000fc0000383ffff */
[----:B------:R-:W-:-:S00]  /*0270*/  NOP ;  /* 0x0000000000007918 */ /* 0x000fc00000000000 */
        /* <DEDUP_REMOVED lines=8> */
.L_x_1:


//--------------------- .nv.shared.reserved.0     --------------------------
	.section	.nv.shared.reserved.0,"aw",@nobits
	.weak		__nv_reservedSMEM_offset_0_alias
	.size		__nv_reservedSMEM_offset_0_alias, 0, 64
	.other		__nv_reservedSMEM_offset_0_alias,@"STO_CUDA_RESERVED_SHARED STV_DEFAULT"
__nv_reservedSMEM_offset_0_alias:
	.zero		0
	.zero		64


//--------------------- .nv.constant0._Z15rgb2gray_kernelPhS_S_S_jj --------------------------
	.section	.nv.constant0._Z15rgb2gray_kernelPhS_S_S_jj,"a",@progbits
	.sectionflags	@""
	.align	4
.nv.constant0._Z15rgb2gray_kernelPhS_S_S_jj:
	.zero		936


//--------------------- SYMBOLS --------------------------

	.type		.nv.reservedSmem.offset0,@object
	.size		.nv.reservedSmem.offset0,0x4
